	.headerflags	@"EF_CUDA_TEXMODE_UNIFIED EF_CUDA_64BIT_ADDRESS EF_CUDA_ACCELERATORS EF_CUDA_SM90 EF_CUDA_VIRTUAL_SM(EF_CUDA_SM90)"
	.elftype	@"ET_EXEC"


//--------------------- .nv.info                  --------------------------
	.section	.nv.info,"",@"SHT_CUDA_INFO"
	.align	4


	//----- nvinfo : EIATTR_REGCOUNT
	.align		4
        /*0000*/ 	.byte	0x04, 0x2f
        /*0002*/ 	.short	(.L_1 - .L_0)
	.align		4
.L_0:
        /*0004*/ 	.word	index@(triton_poi_fused_convolution_leaky_relu_22)
        /*0008*/ 	.word	0x0000000e


	//----- nvinfo : EIATTR_MIN_STACK_SIZE
	.align		4
.L_1:
        /*000c*/ 	.byte	0x04, 0x12
        /*000e*/ 	.short	(.L_3 - .L_2)
	.align		4
.L_2:
        /*0010*/ 	.word	index@(triton_poi_fused_convolution_leaky_relu_22)
        /*0014*/ 	.word	0x00000000


	//----- nvinfo : EIATTR_FRAME_SIZE
	.align		4
.L_3:
        /*0018*/ 	.byte	0x04, 0x11
        /*001a*/ 	.short	(.L_5 - .L_4)
	.align		4
.L_4:
        /*001c*/ 	.word	index@(triton_poi_fused_convolution_leaky_relu_22)
        /*0020*/ 	.word	0x00000000


	//----- nvinfo : EIATTR_MIN_STACK_SIZE
	.align		4
.L_5:
        /*0024*/ 	.byte	0x04, 0x12
        /*0026*/ 	.short	(.L_7 - .L_6)
	.align		4
.L_6:
        /*0028*/ 	.word	index@(triton_poi_fused_convolution_leaky_relu_22)
        /*002c*/ 	.word	0x00000000
.L_7:


//--------------------- .nv.info.triton_poi_fused_convolution_leaky_relu_22 --------------------------
	.section	.nv.info.triton_poi_fused_convolution_leaky_relu_22,"",@"SHT_CUDA_INFO"
	.sectionflags	@""
	.align	4


	//----- nvinfo : EIATTR_CUDA_API_VERSION
	.align		4
        /*0000*/ 	.byte	0x04, 0x37
        /*0002*/ 	.short	(.L_9 - .L_8)
.L_8:
        /*0004*/ 	.word	0x0000007c


	//----- nvinfo : EIATTR_KPARAM_INFO
	.align		4
.L_9:
        /*0008*/ 	.byte	0x04, 0x17
        /*000a*/ 	.short	(.L_11 - .L_10)
.L_10:
        /*000c*/ 	.word	0x00000000
        /*0010*/ 	.short	0x0003
        /*0012*/ 	.short	0x0018
        /*0014*/ 	.byte	0x00, 0xf0, 0x11, 0x00


	//----- nvinfo : EIATTR_KPARAM_INFO
	.align		4
.L_11:
        /*0018*/ 	.byte	0x04, 0x17
        /*001a*/ 	.short	(.L_13 - .L_12)
.L_12:
        /*001c*/ 	.word	0x00000000
        /*0020*/ 	.short	0x0002
        /*0022*/ 	.short	0x0010
        /*0024*/ 	.byte	0x00, 0xf4, 0x21, 0x00


	//----- nvinfo : EIATTR_KPARAM_INFO
	.align		4
.L_13:
        /*0028*/ 	.byte	0x04, 0x17
        /*002a*/ 	.short	(.L_15 - .L_14)
.L_14:
        /*002c*/ 	.word	0x00000000
        /*0030*/ 	.short	0x0001
        /*0032*/ 	.short	0x0008
        /*0034*/ 	.byte	0x00, 0xf4, 0x21, 0x00


	//----- nvinfo : EIATTR_KPARAM_INFO
	.align		4
.L_15:
        /*0038*/ 	.byte	0x04, 0x17
        /*003a*/ 	.short	(.L_17 - .L_16)
.L_16:
        /*003c*/ 	.word	0x00000000
        /*0040*/ 	.short	0x0000
        /*0042*/ 	.short	0x0000
        /*0044*/ 	.byte	0x00, 0xf4, 0x21, 0x00


	//----- nvinfo : EIATTR_SPARSE_MMA_MASK
	.align		4
.L_17:
        /*0048*/ 	.byte	0x03, 0x50
        /*004a*/ 	.short	0x0000


	//----- nvinfo : EIATTR_MAXREG_COUNT
	.align		4
        /*004c*/ 	.byte	0x03, 0x1b
        /*004e*/ 	.short	0x00ff


	//----- nvinfo : EIATTR_EXIT_INSTR_OFFSETS
	.align		4
        /*0050*/ 	.byte	0x04, 0x1c
        /*0052*/ 	.short	(.L_19 - .L_18)


	//   ....[0]....
.L_18:
        /*0054*/ 	.word	0x000001e0


	//   ....[1]....
        /*0058*/ 	.word	0x00000200


	//----- nvinfo : EIATTR_REQNTID
	.align		4
.L_19:
        /*005c*/ 	.byte	0x04, 0x10
        /*005e*/ 	.short	(.L_21 - .L_20)
.L_20:
        /*0060*/ 	.word	0x00000080
        /*0064*/ 	.word	0x00000001
        /*0068*/ 	.word	0x00000001


	//----- nvinfo : EIATTR_CBANK_PARAM_SIZE
	.align		4
.L_21:
        /*006c*/ 	.byte	0x03, 0x19
        /*006e*/ 	.short	0x001c


	//----- nvinfo : EIATTR_PARAM_CBANK
	.align		4
        /*0070*/ 	.byte	0x04, 0x0a
        /*0072*/ 	.short	(.L_23 - .L_22)
	.align		4
.L_22:
        /*0074*/ 	.word	index@(.nv.constant0.triton_poi_fused_convolution_leaky_relu_22)
        /*0078*/ 	.short	0x0210
        /*007a*/ 	.short	0x001c


	//----- nvinfo : EIATTR_SW_WAR
	.align		4
.L_23:
        /*007c*/ 	.byte	0x04, 0x36
        /*007e*/ 	.short	(.L_25 - .L_24)
.L_24:
        /*0080*/ 	.word	0x00000008
.L_25:


//--------------------- .nv.callgraph             --------------------------
	.section	.nv.callgraph,"",@"SHT_CUDA_CALLGRAPH"
	.align	4
	.sectionentsize	8
	.align		4
        /*0000*/ 	.word	0x00000000
	.align		4
        /*0004*/ 	.word	0xffffffff
	.align		4
        /*0008*/ 	.word	0x00000000
	.align		4
        /*000c*/ 	.word	0xfffffffe
	.align		4
        /*0010*/ 	.word	0x00000000
	.align		4
        /*0014*/ 	.word	0xfffffffd
	.align		4
        /*0018*/ 	.word	0x00000000
	.align		4
        /*001c*/ 	.word	0xfffffffc


//--------------------- .text.triton_poi_fused_convolution_leaky_relu_22 --------------------------
	.section	.text.triton_poi_fused_convolution_leaky_relu_22,"ax",@progbits
	.align	128
        .global         triton_poi_fused_convolution_leaky_relu_22
        .type           triton_poi_fused_convolution_leaky_relu_22,@function
        .size           triton_poi_fused_convolution_leaky_relu_22,(.L_x_1 - triton_poi_fused_convolution_leaky_relu_22)
        .other          triton_poi_fused_convolution_leaky_relu_22,@"STO_CUDA_ENTRY STV_DEFAULT"
triton_poi_fused_convolution_leaky_relu_22:
.text.triton_poi_fused_convolution_leaky_relu_22:
[----:B------:R-:W0:Y:S02]  /*0000*/  LDC R1, c[0x0][0x28] ;  /* 0x00000a00ff017b82 */ /* 0x000e240000000800 */
[----:B------:R-:W1:Y:S01]  /*0010*/  S2R R0, SR_TID.X ;  /* 0x0000000000007919 */ /* 0x000e620000002100 */
[----:B------:R-:W2:Y:S01]  /*0020*/  LDC.64 R4, c[0x0][0x218] ;  /* 0x00008600ff047b82 */ /* 0x000ea20000000a00 */
[----:B------:R-:W-:Y:S01]  /*0030*/  ULDC.64 UR4, c[0x0][0x208] ;  /* 0x0000820000047ab9 */ /* 0x000fe20000000a00 */
[----:B------:R-:W-:Y:S01]  /*0040*/  ULDC.64 UR6, c[0x0][0x220] ;  /* 0x0000880000067ab9 */ /* 0x000fe20000000a00 */
[----:B------:R-:W3:Y:S05]  /*0050*/  S2R R7, SR_CTAID.X ;  /* 0x0000000000077919 */ /* 0x000eea0000002500 */
[----:B------:R-:W4:Y:S01]  /*0060*/  LDC.64 R2, c[0x0][0x210] ;  /* 0x00008400ff027b82 */ /* 0x000f220000000a00 */
[----:B-1----:R-:W-:-:S05]  /*0070*/  LOP3.LUT R0, R0, 0x7f, RZ, 0xc0, !PT ;  /* 0x0000007f00007812 */ /* 0x002fca00078ec0ff */
[----:B---3--:R-:W-:-:S04]  /*0080*/  IMAD R7, R7, 0x80, R0 ;  /* 0x0000008007077824 */ /* 0x008fc800078e0200 */
[C---:B------:R-:W-:Y:S01]  /*0090*/  IMAD.HI R0, R7.reuse, 0x66666667, RZ ;  /* 0x6666666707007827 */ /* 0x040fe200078e02ff */
[----:B------:R-:W-:-:S03]  /*00a0*/  ISETP.GE.AND P1, PT, R7, 0x1400, PT ;  /* 0x000014000700780c */ /* 0x000fc60003f26270 */
[----:B----4-:R-:W-:Y:S01]  /*00b0*/  IMAD.WIDE R2, R7, 0x4, R2 ;  /* 0x0000000407027825 */ /* 0x010fe200078e0202 */
[----:B------:R-:W-:-:S04]  /*00c0*/  SHF.R.U32.HI R9, RZ, 0x1f, R0 ;  /* 0x0000001fff097819 */ /* 0x000fc80000011600 */
[----:B------:R-:W-:-:S04]  /*00d0*/  LEA.HI.SX32 R9, R0, R9, 0x1e ;  /* 0x0000000900097211 */ /* 0x000fc800078ff2ff */
[----:B------:R-:W-:-:S04]  /*00e0*/  SHF.R.S32.HI R0, RZ, 0x1f, R9 ;  /* 0x0000001fff007819 */ /* 0x000fc80000011409 */
[----:B------:R-:W-:-:S04]  /*00f0*/  LEA.HI R0, R0, R9, RZ, 0x7 ;  /* 0x0000000900007211 */ /* 0x000fc800078f38ff */
[----:B------:R-:W-:-:S05]  /*0100*/  LOP3.LUT R0, R0, 0xffffff80, RZ, 0xc0, !PT ;  /* 0xffffff8000007812 */ /* 0x000fca00078ec0ff */
[----:B------:R-:W-:Y:S02]  /*0110*/  IMAD.IADD R9, R9, 0x1, -R0 ;  /* 0x0000000109097824 */ /* 0x000fe400078e0a00 */
[----:B------:R-:W-:Y:S02]  /*0120*/  IMAD.MOV.U32 R0, RZ, RZ, RZ ;  /* 0x000000ffff007224 */ /* 0x000fe400078e00ff */
[----:B--2---:R-:W-:-:S04]  /*0130*/  IMAD.WIDE R4, R9, 0x4, R4 ;  /* 0x0000000409047825 */ /* 0x004fc800078e0204 */
[----:B------:R-:W-:Y:S01]  /*0140*/  IMAD.MOV.U32 R9, RZ, RZ, RZ ;  /* 0x000000ffff097224 */ /* 0x000fe200078e00ff */
[----:B------:R-:W2:Y:S05]  /*0150*/  @!P1 LDG.E R0, desc[UR4][R2.64] ;  /* 0x0000000402009981 */ /* 0x000eaa000c1e1900 */
[----:B------:R-:W2:Y:S01]  /*0160*/  @!P1 LDG.E.EL R9, desc[UR4][R4.64] ;  /* 0x0000000404099981 */ /* 0x000ea2000c2e1900 */
[----:B------:R-:W-:-:S04]  /*0170*/  IADD3 R6, P2, R7, UR6, RZ ;  /* 0x0000000607067c10 */ /* 0x000fc8000ff5e0ff */
[----:B------:R-:W-:Y:S02]  /*0180*/  LEA.HI.X.SX32 R7, R7, UR7, 0x1, P2 ;  /* 0x0000000707077c11 */ /* 0x000fe400090f0eff */
[----:B--2---:R-:W-:Y:S01]  /*0190*/  FSETP.GT.AND P0, PT, R0, -R9, PT ;  /* 0x800000090000720b */ /* 0x004fe20003f04000 */
[----:B------:R-:W-:-:S03]  /*01a0*/  FADD R9, R9, R0 ;  /* 0x0000000009097221 */ /* 0x000fc60000000000 */
[----:B------:R-:W-:-:S05]  /*01b0*/  SEL R11, RZ, 0x1, !P0 ;  /* 0x00000001ff0b7807 */ /* 0x000fca0004000000 */
[----:B------:R1:W-:Y:S04]  /*01c0*/  @!P1 STG.E.U8 desc[UR4][R6.64], R11 ;  /* 0x0000000b06009986 */ /* 0x0003e8000c101104 */
[----:B------:R-:W-:Y:S01]  /*01d0*/  @!P0 FMUL R9, R9, 0.10000000149011611938 ;  /* 0x3dcccccd09098820 */ /* 0x000fe20000400000 */
[----:B------:R-:W-:Y:S06]  /*01e0*/  @P1 EXIT ;  /* 0x000000000000194d */ /* 0x000fec0003800000 */
[----:B------:R-:W-:Y:S01]  /*01f0*/  STG.E desc[UR4][R2.64], R9 ;  /* 0x0000000902007986 */ /* 0x000fe2000c101904 */
[----:B------:R-:W-:Y:S05]  /*0200*/  EXIT ;  /* 0x000000000000794d */ /* 0x000fea0003800000 */
.L_x_0:
[----:B------:R-:W-:-:S00]  /*0210*/  BRA `(.L_x_0) ;  /* 0xfffffffc00fc7947 */ /* 0x000fc0000383ffff */
[----:B------:R-:W-:-:S00]  /*0220*/  NOP ;  /* 0x0000000000007918 */ /* 0x000fc00000000000 */
        /* <DEDUP_REMOVED lines=13> */
.L_x_1:


//--------------------- .nv.constant0.triton_poi_fused_convolution_leaky_relu_22 --------------------------
	.section	.nv.constant0.triton_poi_fused_convolution_leaky_relu_22,"a",@progbits
	.sectionflags	@""
	.align	4
.nv.constant0.triton_poi_fused_convolution_leaky_relu_22:
	.zero		556
